//
// Generated by NVIDIA NVVM Compiler
//
// Compiler Build ID: CL-36424714
// Cuda compilation tools, release 13.0, V13.0.88
// Based on NVVM 20.0.0
//

.version 9.0
.target sm_100
.address_size 64

	// .globl	_Z12sgemm_kernelPKfiS0_iPfiiff
// _ZZ12sgemm_kernelPKfiS0_iPfiiffE3b_s has been demoted

.visible .entry _Z12sgemm_kernelPKfiS0_iPfiiff(
	.param .u64 .ptr .align 1 _Z12sgemm_kernelPKfiS0_iPfiiff_param_0,
	.param .u32 _Z12sgemm_kernelPKfiS0_iPfiiff_param_1,
	.param .u64 .ptr .align 1 _Z12sgemm_kernelPKfiS0_iPfiiff_param_2,
	.param .u32 _Z12sgemm_kernelPKfiS0_iPfiiff_param_3,
	.param .u64 .ptr .align 1 _Z12sgemm_kernelPKfiS0_iPfiiff_param_4,
	.param .u32 _Z12sgemm_kernelPKfiS0_iPfiiff_param_5,
	.param .u32 _Z12sgemm_kernelPKfiS0_iPfiiff_param_6,
	.param .f32 _Z12sgemm_kernelPKfiS0_iPfiiff_param_7,
	.param .f32 _Z12sgemm_kernelPKfiS0_iPfiiff_param_8
)
{
	.reg .pred 	%p<4>;
	.reg .b32 	%r<38>;
	.reg .b32 	%f<218>;
	.reg .b64 	%rd<32>;
	// demoted variable
	.shared .align 4 .b8 _ZZ12sgemm_kernelPKfiS0_iPfiiffE3b_s[512];
	ld.param.u64 	%rd3, [_Z12sgemm_kernelPKfiS0_iPfiiff_param_0];
	ld.param.u32 	%r15, [_Z12sgemm_kernelPKfiS0_iPfiiff_param_1];
	ld.param.u64 	%rd4, [_Z12sgemm_kernelPKfiS0_iPfiiff_param_2];
	ld.param.u32 	%r16, [_Z12sgemm_kernelPKfiS0_iPfiiff_param_3];
	ld.param.u32 	%r17, [_Z12sgemm_kernelPKfiS0_iPfiiff_param_5];
	ld.param.u32 	%r18, [_Z12sgemm_kernelPKfiS0_iPfiiff_param_6];
	mov.u32 	%r1, %tid.y;
	mov.u32 	%r19, %ntid.x;
	mov.u32 	%r2, %tid.x;
	mad.lo.s32 	%r20, %r1, %r19, %r2;
	mov.u32 	%r21, %ctaid.x;
	shl.b32 	%r22, %r21, 7;
	add.s32 	%r3, %r20, %r22;
	mov.u32 	%r23, %ctaid.y;
	shl.b32 	%r4, %r23, 4;
	setp.lt.s32 	%p1, %r18, 1;
	mov.f32 	%f186, 0f00000000;
	mov.f32 	%f187, %f186;
	mov.f32 	%f188, %f186;
	mov.f32 	%f189, %f186;
	mov.f32 	%f190, %f186;
	mov.f32 	%f191, %f186;
	mov.f32 	%f192, %f186;
	mov.f32 	%f193, %f186;
	mov.f32 	%f194, %f186;
	mov.f32 	%f195, %f186;
	mov.f32 	%f196, %f186;
	mov.f32 	%f197, %f186;
	mov.f32 	%f198, %f186;
	mov.f32 	%f199, %f186;
	mov.f32 	%f200, %f186;
	mov.f32 	%f201, %f186;
	@%p1 bra 	$L__BB0_5;
	shl.b32 	%r25, %r1, 6;
	mov.u32 	%r26, _ZZ12sgemm_kernelPKfiS0_iPfiiffE3b_s;
	add.s32 	%r27, %r26, %r25;
	shl.b32 	%r28, %r2, 2;
	add.s32 	%r5, %r27, %r28;
	shl.b32 	%r6, %r15, 1;
	add.s32 	%r7, %r4, %r2;
	cvta.to.global.u64 	%rd1, %rd4;
	cvta.to.global.u64 	%rd2, %rd3;
	mov.b32 	%r35, 0;
	mov.f32 	%f186, 0f00000000;
	mul.wide.s32 	%rd10, %r15, 4;
$L__BB0_2:
	add.s32 	%r30, %r35, %r1;
	mad.lo.s32 	%r31, %r30, %r16, %r7;
	mul.wide.u32 	%rd6, %r31, 4;
	add.s64 	%rd7, %rd1, %rd6;
	ld.global.f32 	%f69, [%rd7];
	st.shared.f32 	[%r5], %f69;
	bar.sync 	0;
	mad.lo.s32 	%r36, %r15, %r35, %r3;
	mov.b32 	%r37, 64;
$L__BB0_3:
	mul.wide.s32 	%rd8, %r36, 4;
	add.s64 	%rd9, %rd2, %rd8;
	mov.u32 	%r32, _ZZ12sgemm_kernelPKfiS0_iPfiiffE3b_s;
	add.s32 	%r33, %r32, %r37;
	ld.global.f32 	%f70, [%rd9];
	ld.shared.f32 	%f71, [%r33+-64];
	fma.rn.f32 	%f72, %f70, %f71, %f201;
	ld.shared.f32 	%f73, [%r33+-60];
	fma.rn.f32 	%f74, %f70, %f73, %f200;
	ld.shared.f32 	%f75, [%r33+-56];
	fma.rn.f32 	%f76, %f70, %f75, %f199;
	ld.shared.f32 	%f77, [%r33+-52];
	fma.rn.f32 	%f78, %f70, %f77, %f198;
	ld.shared.f32 	%f79, [%r33+-48];
	fma.rn.f32 	%f80, %f70, %f79, %f197;
	ld.shared.f32 	%f81, [%r33+-44];
	fma.rn.f32 	%f82, %f70, %f81, %f196;
	ld.shared.f32 	%f83, [%r33+-40];
	fma.rn.f32 	%f84, %f70, %f83, %f195;
	ld.shared.f32 	%f85, [%r33+-36];
	fma.rn.f32 	%f86, %f70, %f85, %f194;
	ld.shared.f32 	%f87, [%r33+-32];
	fma.rn.f32 	%f88, %f70, %f87, %f193;
	ld.shared.f32 	%f89, [%r33+-28];
	fma.rn.f32 	%f90, %f70, %f89, %f192;
	ld.shared.f32 	%f91, [%r33+-24];
	fma.rn.f32 	%f92, %f70, %f91, %f191;
	ld.shared.f32 	%f93, [%r33+-20];
	fma.rn.f32 	%f94, %f70, %f93, %f190;
	ld.shared.f32 	%f95, [%r33+-16];
	fma.rn.f32 	%f96, %f70, %f95, %f189;
	ld.shared.f32 	%f97, [%r33+-12];
	fma.rn.f32 	%f98, %f70, %f97, %f188;
	ld.shared.f32 	%f99, [%r33+-8];
	fma.rn.f32 	%f100, %f70, %f99, %f187;
	ld.shared.f32 	%f101, [%r33+-4];
	fma.rn.f32 	%f102, %f70, %f101, %f186;
	add.s64 	%rd11, %rd9, %rd10;
	ld.global.f32 	%f103, [%rd11];
	ld.shared.f32 	%f104, [%r33];
	fma.rn.f32 	%f201, %f103, %f104, %f72;
	ld.shared.f32 	%f105, [%r33+4];
	fma.rn.f32 	%f200, %f103, %f105, %f74;
	ld.shared.f32 	%f106, [%r33+8];
	fma.rn.f32 	%f199, %f103, %f106, %f76;
	ld.shared.f32 	%f107, [%r33+12];
	fma.rn.f32 	%f198, %f103, %f107, %f78;
	ld.shared.f32 	%f108, [%r33+16];
	fma.rn.f32 	%f197, %f103, %f108, %f80;
	ld.shared.f32 	%f109, [%r33+20];
	fma.rn.f32 	%f196, %f103, %f109, %f82;
	ld.shared.f32 	%f110, [%r33+24];
	fma.rn.f32 	%f195, %f103, %f110, %f84;
	ld.shared.f32 	%f111, [%r33+28];
	fma.rn.f32 	%f194, %f103, %f111, %f86;
	ld.shared.f32 	%f112, [%r33+32];
	fma.rn.f32 	%f193, %f103, %f112, %f88;
	ld.shared.f32 	%f113, [%r33+36];
	fma.rn.f32 	%f192, %f103, %f113, %f90;
	ld.shared.f32 	%f114, [%r33+40];
	fma.rn.f32 	%f191, %f103, %f114, %f92;
	ld.shared.f32 	%f115, [%r33+44];
	fma.rn.f32 	%f190, %f103, %f115, %f94;
	ld.shared.f32 	%f116, [%r33+48];
	fma.rn.f32 	%f189, %f103, %f116, %f96;
	ld.shared.f32 	%f117, [%r33+52];
	fma.rn.f32 	%f188, %f103, %f117, %f98;
	ld.shared.f32 	%f118, [%r33+56];
	fma.rn.f32 	%f187, %f103, %f118, %f100;
	ld.shared.f32 	%f119, [%r33+60];
	fma.rn.f32 	%f186, %f103, %f119, %f102;
	add.s32 	%r37, %r37, 128;
	add.s32 	%r36, %r36, %r6;
	setp.ne.s32 	%p2, %r37, 576;
	@%p2 bra 	$L__BB0_3;
	bar.sync 	0;
	add.s32 	%r35, %r35, 8;
	setp.lt.s32 	%p3, %r35, %r18;
	@%p3 bra 	$L__BB0_2;
$L__BB0_5:
	ld.param.f32 	%f169, [_Z12sgemm_kernelPKfiS0_iPfiiff_param_8];
	ld.param.f32 	%f168, [_Z12sgemm_kernelPKfiS0_iPfiiff_param_7];
	ld.param.u64 	%rd31, [_Z12sgemm_kernelPKfiS0_iPfiiff_param_4];
	cvta.to.global.u64 	%rd12, %rd31;
	mad.lo.s32 	%r34, %r4, %r17, %r3;
	mul.wide.s32 	%rd13, %r34, 4;
	add.s64 	%rd14, %rd12, %rd13;
	ld.global.f32 	%f120, [%rd14];
	mul.f32 	%f121, %f168, %f201;
	fma.rn.f32 	%f122, %f169, %f120, %f121;
	st.global.f32 	[%rd14], %f122;
	mul.wide.s32 	%rd15, %r17, 4;
	add.s64 	%rd16, %rd14, %rd15;
	ld.global.f32 	%f123, [%rd16];
	mul.f32 	%f124, %f168, %f200;
	fma.rn.f32 	%f125, %f169, %f123, %f124;
	st.global.f32 	[%rd16], %f125;
	add.s64 	%rd17, %rd16, %rd15;
	ld.global.f32 	%f126, [%rd17];
	mul.f32 	%f127, %f168, %f199;
	fma.rn.f32 	%f128, %f169, %f126, %f127;
	st.global.f32 	[%rd17], %f128;
	add.s64 	%rd18, %rd17, %rd15;
	ld.global.f32 	%f129, [%rd18];
	mul.f32 	%f130, %f168, %f198;
	fma.rn.f32 	%f131, %f169, %f129, %f130;
	st.global.f32 	[%rd18], %f131;
	add.s64 	%rd19, %rd18, %rd15;
	ld.global.f32 	%f132, [%rd19];
	mul.f32 	%f133, %f168, %f197;
	fma.rn.f32 	%f134, %f169, %f132, %f133;
	st.global.f32 	[%rd19], %f134;
	add.s64 	%rd20, %rd19, %rd15;
	ld.global.f32 	%f135, [%rd20];
	mul.f32 	%f136, %f168, %f196;
	fma.rn.f32 	%f137, %f169, %f135, %f136;
	st.global.f32 	[%rd20], %f137;
	add.s64 	%rd21, %rd20, %rd15;
	ld.global.f32 	%f138, [%rd21];
	mul.f32 	%f139, %f168, %f195;
	fma.rn.f32 	%f140, %f169, %f138, %f139;
	st.global.f32 	[%rd21], %f140;
	add.s64 	%rd22, %rd21, %rd15;
	ld.global.f32 	%f141, [%rd22];
	mul.f32 	%f142, %f168, %f194;
	fma.rn.f32 	%f143, %f169, %f141, %f142;
	st.global.f32 	[%rd22], %f143;
	add.s64 	%rd23, %rd22, %rd15;
	ld.global.f32 	%f144, [%rd23];
	mul.f32 	%f145, %f168, %f193;
	fma.rn.f32 	%f146, %f169, %f144, %f145;
	st.global.f32 	[%rd23], %f146;
	add.s64 	%rd24, %rd23, %rd15;
	ld.global.f32 	%f147, [%rd24];
	mul.f32 	%f148, %f168, %f192;
	fma.rn.f32 	%f149, %f169, %f147, %f148;
	st.global.f32 	[%rd24], %f149;
	add.s64 	%rd25, %rd24, %rd15;
	ld.global.f32 	%f150, [%rd25];
	mul.f32 	%f151, %f168, %f191;
	fma.rn.f32 	%f152, %f169, %f150, %f151;
	st.global.f32 	[%rd25], %f152;
	add.s64 	%rd26, %rd25, %rd15;
	ld.global.f32 	%f153, [%rd26];
	mul.f32 	%f154, %f168, %f190;
	fma.rn.f32 	%f155, %f169, %f153, %f154;
	st.global.f32 	[%rd26], %f155;
	add.s64 	%rd27, %rd26, %rd15;
	ld.global.f32 	%f156, [%rd27];
	mul.f32 	%f157, %f168, %f189;
	fma.rn.f32 	%f158, %f169, %f156, %f157;
	st.global.f32 	[%rd27], %f158;
	add.s64 	%rd28, %rd27, %rd15;
	ld.global.f32 	%f159, [%rd28];
	mul.f32 	%f160, %f168, %f188;
	fma.rn.f32 	%f161, %f169, %f159, %f160;
	st.global.f32 	[%rd28], %f161;
	add.s64 	%rd29, %rd28, %rd15;
	ld.global.f32 	%f162, [%rd29];
	mul.f32 	%f163, %f168, %f187;
	fma.rn.f32 	%f164, %f169, %f162, %f163;
	st.global.f32 	[%rd29], %f164;
	add.s64 	%rd30, %rd29, %rd15;
	ld.global.f32 	%f165, [%rd30];
	mul.f32 	%f166, %f168, %f186;
	fma.rn.f32 	%f167, %f169, %f165, %f166;
	st.global.f32 	[%rd30], %f167;
	ret;

}


// ===== COMPILED SASS (sm_100) =====

	.target	sm_100

	.elftype	@"ET_EXEC"


//--------------------- .note.nv.tkinfo           --------------------------
	.section	.note.nv.tkinfo,"",@"SHT_NOTE"
	.sectionflags	@"SHF_NOTE_NV_TKINFO"
	.tkinfo
        /*0018*/ 	.word	0x00000002
        /*0030*/ 	.string	""
        /*0030*/ 	.string	"ptxas"
        /*0030*/ 	.string	"Cuda compilation tools, release 13.0, V13.0.88"
        /*0030*/ 	.string	"Build cuda_13.0.r13.0/compiler.36424714_0"
        /*0030*/ 	.string	"-arch sm_100 -m 64 "



//--------------------- .note.nv.cuinfo           --------------------------
	.section	.note.nv.cuinfo,"",@"SHT_NOTE"
	.sectionflags	@"SHF_NOTE_NV_CUINFO"
        /*0018*/ 	.short	0x0002
        /*001a*/ 	.short	0x0064
        /*001c*/ 	.short	0x0082
	.zero		2


//--------------------- .nv.info                  --------------------------
	.section	.nv.info,"",@"SHT_CUDA_INFO"
	.align	4


	//----- nvinfo : EIATTR_REGCOUNT
	.align		4
        /*0000*/ 	.byte	0x04, 0x2f
        /*0002*/ 	.short	(.L_1 - .L_0)
	.align		4
.L_0:
        /*0004*/ 	.word	index@(_Z12sgemm_kernelPKfiS0_iPfiiff)
        /*0008*/ 	.word	0x00000028


	//----- nvinfo : EIATTR_FRAME_SIZE
	.align		4
.L_1:
        /*000c*/ 	.byte	0x04, 0x11
        /*000e*/ 	.short	(.L_3 - .L_2)
	.align		4
.L_2:
        /*0010*/ 	.word	index@(_Z12sgemm_kernelPKfiS0_iPfiiff)
        /*0014*/ 	.word	0x00000000


	//----- nvinfo : EIATTR_MIN_STACK_SIZE
	.align		4
.L_3:
        /*0018*/ 	.byte	0x04, 0x12
        /*001a*/ 	.short	(.L_5 - .L_4)
	.align		4
.L_4:
        /*001c*/ 	.word	index@(_Z12sgemm_kernelPKfiS0_iPfiiff)
        /*0020*/ 	.word	0x00000000
.L_5:


//--------------------- .nv.compat                --------------------------
	.section	.nv.compat,"",@"SHT_CUDA_COMPAT_INFO"
	.align	4
        /*0000*/ 	.byte	0x02, 0x09, 0x00, 0x00, 0x02, 0x02, 0x01, 0x00, 0x02, 0x05, 0x05, 0x00, 0x03, 0x07, 0x01, 0x01
        /*0010*/ 	.byte	0x02, 0x03, 0x00, 0x00, 0x02, 0x06, 0x01, 0x00, 0x04, 0x0b, 0x08, 0x00, 0x09, 0x00, 0x00, 0x00
        /*0020*/ 	.byte	0x00, 0x00, 0x00, 0x00


//--------------------- .nv.info._Z12sgemm_kernelPKfiS0_iPfiiff --------------------------
	.section	.nv.info._Z12sgemm_kernelPKfiS0_iPfiiff,"",@"SHT_CUDA_INFO"
	.sectionflags	@""
	.align	4


	//----- nvinfo : EIATTR_CUDA_API_VERSION
	.align		4
        /*0000*/ 	.byte	0x04, 0x37
        /*0002*/ 	.short	(.L_7 - .L_6)
.L_6:
        /*0004*/ 	.word	0x00000082


	//----- nvinfo : EIATTR_KPARAM_INFO
	.align		4
.L_7:
        /*0008*/ 	.byte	0x04, 0x17
        /*000a*/ 	.short	(.L_9 - .L_8)
.L_8:
        /*000c*/ 	.word	0x00000000
        /*0010*/ 	.short	0x0008
        /*0012*/ 	.short	0x0034
        /*0014*/ 	.byte	0x00, 0xf0, 0x11, 0x00


	//----- nvinfo : EIATTR_KPARAM_INFO
	.align		4
.L_9:
        /*0018*/ 	.byte	0x04, 0x17
        /*001a*/ 	.short	(.L_11 - .L_10)
.L_10:
        /*001c*/ 	.word	0x00000000
        /*0020*/ 	.short	0x0007
        /*0022*/ 	.short	0x0030
        /*0024*/ 	.byte	0x00, 0xf0, 0x11, 0x00


	//----- nvinfo : EIATTR_KPARAM_INFO
	.align		4
.L_11:
        /*0028*/ 	.byte	0x04, 0x17
        /*002a*/ 	.short	(.L_13 - .L_12)
.L_12:
        /*002c*/ 	.word	0x00000000
        /*0030*/ 	.short	0x0006
        /*0032*/ 	.short	0x002c
        /*0034*/ 	.byte	0x00, 0xf0, 0x11, 0x00


	//----- nvinfo : EIATTR_KPARAM_INFO
	.align		4
.L_13:
        /*0038*/ 	.byte	0x04, 0x17
        /*003a*/ 	.short	(.L_15 - .L_14)
.L_14:
        /*003c*/ 	.word	0x00000000
        /*0040*/ 	.short	0x0005
        /*0042*/ 	.short	0x0028
        /*0044*/ 	.byte	0x00, 0xf0, 0x11, 0x00


	//----- nvinfo : EIATTR_KPARAM_INFO
	.align		4
.L_15:
        /*0048*/ 	.byte	0x04, 0x17
        /*004a*/ 	.short	(.L_17 - .L_16)
.L_16:
        /*004c*/ 	.word	0x00000000
        /*0050*/ 	.short	0x0004
        /*0052*/ 	.short	0x0020
        /*0054*/ 	.byte	0x00, 0xf5, 0x21, 0x00


	//----- nvinfo : EIATTR_KPARAM_INFO
	.align		4
.L_17:
        /*0058*/ 	.byte	0x04, 0x17
        /*005a*/ 	.short	(.L_19 - .L_18)
.L_18:
        /*005c*/ 	.word	0x00000000
        /*0060*/ 	.short	0x0003
        /*0062*/ 	.short	0x0018
        /*0064*/ 	.byte	0x00, 0xf0, 0x11, 0x00


	//----- nvinfo : EIATTR_KPARAM_INFO
	.align		4
.L_19:
        /*0068*/ 	.byte	0x04, 0x17
        /*006a*/ 	.short	(.L_21 - .L_20)
.L_20:
        /*006c*/ 	.word	0x00000000
        /*0070*/ 	.short	0x0002
        /*0072*/ 	.short	0x0010
        /*0074*/ 	.byte	0x00, 0xf5, 0x21, 0x00


	//----- nvinfo : EIATTR_KPARAM_INFO
	.align		4
.L_21:
        /*0078*/ 	.byte	0x04, 0x17
        /*007a*/ 	.short	(.L_23 - .L_22)
.L_22:
        /*007c*/ 	.word	0x00000000
        /*0080*/ 	.short	0x0001
        /*0082*/ 	.short	0x0008
        /*0084*/ 	.byte	0x00, 0xf0, 0x11, 0x00


	//----- nvinfo : EIATTR_KPARAM_INFO
	.align		4
.L_23:
        /*0088*/ 	.byte	0x04, 0x17
        /*008a*/ 	.short	(.L_25 - .L_24)
.L_24:
        /*008c*/ 	.word	0x00000000
        /*0090*/ 	.short	0x0000
        /*0092*/ 	.short	0x0000
        /*0094*/ 	.byte	0x00, 0xf5, 0x21, 0x00


	//----- nvinfo : EIATTR_SPARSE_MMA_MASK
	.align		4
.L_25:
        /*0098*/ 	.byte	0x03, 0x50
        /*009a*/ 	.short	0x0000


	//----- nvinfo : EIATTR_MAXREG_COUNT
	.align		4
        /*009c*/ 	.byte	0x03, 0x1b
        /*009e*/ 	.short	0x00ff


	//----- nvinfo : EIATTR_NUM_BARRIERS
	.align		4
        /*00a0*/ 	.byte	0x02, 0x4c
        /*00a2*/ 	.byte	0x01
	.zero		1


	//----- nvinfo : EIATTR_MERCURY_ISA_VERSION
	.align		4
        /*00a4*/ 	.byte	0x03, 0x5f
        /*00a6*/ 	.short	0x0101


	//----- nvinfo : EIATTR_VRC_CTA_INIT_COUNT
	.align		4
        /*00a8*/ 	.byte	0x02, 0x4a
	.zero		1
	.zero		1


	//----- nvinfo : EIATTR_EXIT_INSTR_OFFSETS
	.align		4
        /*00ac*/ 	.byte	0x04, 0x1c
        /*00ae*/ 	.short	(.L_27 - .L_26)


	//   ....[0]....
.L_26:
        /*00b0*/ 	.word	0x00000b60


	//----- nvinfo : EIATTR_CBANK_PARAM_SIZE
	.align		4
.L_27:
        /*00b4*/ 	.byte	0x03, 0x19
        /*00b6*/ 	.short	0x0038


	//----- nvinfo : EIATTR_PARAM_CBANK
	.align		4
        /*00b8*/ 	.byte	0x04, 0x0a
        /*00ba*/ 	.short	(.L_29 - .L_28)
	.align		4
.L_28:
        /*00bc*/ 	.word	index@(.nv.constant0._Z12sgemm_kernelPKfiS0_iPfiiff)
        /*00c0*/ 	.short	0x0380
        /*00c2*/ 	.short	0x0038


	//----- nvinfo : EIATTR_SW_WAR
	.align		4
.L_29:
        /*00c4*/ 	.byte	0x04, 0x36
        /*00c6*/ 	.short	(.L_31 - .L_30)
.L_30:
        /*00c8*/ 	.word	0x00000008
.L_31:


//--------------------- .nv.callgraph             --------------------------
	.section	.nv.callgraph,"",@"SHT_CUDA_CALLGRAPH"
	.align	4
	.sectionentsize	8
	.align		4
        /*0000*/ 	.word	0x00000000
	.align		4
        /*0004*/ 	.word	0xffffffff
	.align		4
        /*0008*/ 	.word	0x00000000
	.align		4
        /*000c*/ 	.word	0xfffffffe
	.align		4
        /*0010*/ 	.word	0x00000000
	.align		4
        /*0014*/ 	.word	0xfffffffd
	.align		4
        /*0018*/ 	.word	0x00000000
	.align		4
        /*001c*/ 	.word	0xfffffffc


//--------------------- .text._Z12sgemm_kernelPKfiS0_iPfiiff --------------------------
	.section	.text._Z12sgemm_kernelPKfiS0_iPfiiff,"ax",@progbits
	.align	128
        .global         _Z12sgemm_kernelPKfiS0_iPfiiff
        .type           _Z12sgemm_kernelPKfiS0_iPfiiff,@function
        .size           _Z12sgemm_kernelPKfiS0_iPfiiff,(.L_x_4 - _Z12sgemm_kernelPKfiS0_iPfiiff)
        .other          _Z12sgemm_kernelPKfiS0_iPfiiff,@"STO_CUDA_ENTRY STV_DEFAULT"
_Z12sgemm_kernelPKfiS0_iPfiiff:
.text._Z12sgemm_kernelPKfiS0_iPfiiff:
[----:B------:R-:W-:Y:S01]  /*0000*/  LDC R1, c[0x0][0x37c] ;  /* 0x0000df00ff017b82 */ /* 0x000fe20000000800 */
[----:B------:R-:W0:Y:S01]  /*0010*/  S2R R0, SR_TID.Y ;  /* 0x0000000000007919 */ /* 0x000e220000002200 */
[----:B------:R-:W0:Y:S06]  /*0020*/  LDCU UR4, c[0x0][0x360] ;  /* 0x00006c00ff0477ac */ /* 0x000e2c0008000800 */
[----:B------:R-:W1:Y:S01]  /*0030*/  S2UR UR5, SR_CTAID.Y ;  /* 0x00000000000579c3 */ /* 0x000e620000002600 */
[----:B------:R-:W-:Y:S01]  /*0040*/  HFMA2 R21, -RZ, RZ, 0, 0 ;  /* 0x00000000ff157431 */ /* 0x000fe200000001ff */
[----:B------:R-:W0:Y:S01]  /*0050*/  S2R R2, SR_TID.X ;  /* 0x0000000000027919 */ /* 0x000e220000002100 */
[----:B------:R-:W-:-:S02]  /*0060*/  CS2R R22, SRZ ;  /* 0x0000000000167805 */ /* 0x000fc4000001ff00 */
[----:B------:R-:W-:Y:S02]  /*0070*/  CS2R R36, SRZ ;  /* 0x0000000000247805 */ /* 0x000fe4000001ff00 */
[----:B------:R-:W-:Y:S01]  /*0080*/  CS2R R32, SRZ ;  /* 0x0000000000207805 */ /* 0x000fe2000001ff00 */
[----:B------:R-:W2:Y:S01]  /*0090*/  S2R R3, SR_CTAID.X ;  /* 0x0000000000037919 */ /* 0x000ea20000002500 */
[----:B------:R-:W-:Y:S02]  /*00a0*/  CS2R R28, SRZ ;  /* 0x00000000001c7805 */ /* 0x000fe4000001ff00 */
[----:B------:R-:W-:Y:S02]  /*00b0*/  CS2R R34, SRZ ;  /* 0x0000000000227805 */ /* 0x000fe4000001ff00 */
[----:B------:R-:W-:Y:S02]  /*00c0*/  CS2R R30, SRZ ;  /* 0x00000000001e7805 */ /* 0x000fe4000001ff00 */
[----:B------:R-:W-:-:S02]  /*00d0*/  CS2R R26, SRZ ;  /* 0x00000000001a7805 */ /* 0x000fc4000001ff00 */
[----:B------:R-:W-:Y:S01]  /*00e0*/  MOV R24, RZ ;  /* 0x000000ff00187202 */ /* 0x000fe20000000f00 */
[----:B------:R-:W3:Y:S01]  /*00f0*/  LDCU.64 UR8, c[0x0][0x358] ;  /* 0x00006b00ff0877ac */ /* 0x000ee20008000a00 */
[----:B-1----:R-:W-:Y:S01]  /*0100*/  USHF.L.U32 UR5, UR5, 0x4, URZ ;  /* 0x0000000405057899 */ /* 0x002fe200080006ff */
[----:B0-----:R-:W-:Y:S01]  /*0110*/  IMAD R20, R0, UR4, R2 ;  /* 0x0000000400147c24 */ /* 0x001fe2000f8e0202 */
[----:B------:R-:W0:Y:S04]  /*0120*/  LDCU UR4, c[0x0][0x3ac] ;  /* 0x00007580ff0477ac */ /* 0x000e280008000800 */
[----:B--2---:R-:W-:Y:S01]  /*0130*/  LEA R20, R3, R20, 0x7 ;  /* 0x0000001403147211 */ /* 0x004fe200078e38ff */
[----:B0-----:R-:W-:-:S09]  /*0140*/  UISETP.GE.AND UP0, UPT, UR4, 0x1, UPT ;  /* 0x000000010400788c */ /* 0x001fd2000bf06270 */
[----:B---3--:R-:W-:Y:S05]  /*0150*/  BRA.U !UP0, `(.L_x_0) ;  /* 0x0000000508307547 */ /* 0x008fea000b800000 */
[----:B------:R-:W0:Y:S01]  /*0160*/  S2UR UR6, SR_CgaCtaId ;  /* 0x00000000000679c3 */ /* 0x000e220000008800 */
[----:B------:R-:W-:Y:S01]  /*0170*/  UMOV UR4, 0x400 ;  /* 0x0000040000047882 */ /* 0x000fe20000000000 */
[----:B------:R-:W-:Y:S02]  /*0180*/  IADD3 R4, PT, PT, R2, UR5, RZ ;  /* 0x0000000502047c10 */ /* 0x000fe4000fffe0ff */
[----:B------:R-:W-:Y:S01]  /*0190*/  MOV R23, RZ ;  /* 0x000000ff00177202 */ /* 0x000fe20000000f00 */
[----:B0-----:R-:W-:-:S06]  /*01a0*/  ULEA UR4, UR6, UR4, 0x18 ;  /* 0x0000000406047291 */ /* 0x001fcc000f8ec0ff */
[----:B------:R-:W-:Y:S01]  /*01b0*/  LEA R7, R0, UR4, 0x6 ;  /* 0x0000000400077c11 */ /* 0x000fe2000f8e30ff */
[----:B------:R-:W-:-:S03]  /*01c0*/  UMOV UR4, URZ ;  /* 0x000000ff00047c82 */ /* 0x000fc60008000000 */
[----:B------:R-:W-:-:S07]  /*01d0*/  LEA R7, R2, R7, 0x2 ;  /* 0x0000000702077211 */ /* 0x000fce00078e10ff */
.L_x_2:
[----:B------:R-:W0:Y:S01]  /*01e0*/  LDC.64 R2, c[0x0][0x390] ;  /* 0x0000e400ff027b82 */ /* 0x000e220000000a00 */
[----:B------:R-:W1:Y:S01]  /*01f0*/  LDCU UR6, c[0x0][0x398] ;  /* 0x00007300ff0677ac */ /* 0x000e620008000800 */
[----:B------:R-:W-:Y:S01]  /*0200*/  IADD3 R5, PT, PT, R0, UR4, RZ ;  /* 0x0000000400057c10 */ /* 0x000fe2000fffe0ff */
[----:B------:R-:W2:Y:S04]  /*0210*/  LDCU UR10, c[0x0][0x3ac] ;  /* 0x00007580ff0a77ac */ /* 0x000ea80008000800 */
[----:B-1----:R-:W-:-:S04]  /*0220*/  IMAD R5, R5, UR6, R4 ;  /* 0x0000000605057c24 */ /* 0x002fc8000f8e0204 */
[----:B0-----:R-:W-:Y:S02]  /*0230*/  IMAD.WIDE.U32 R8, R5, 0x4, R2 ;  /* 0x0000000405087825 */ /* 0x001fe400078e0002 */
[----:B------:R-:W0:Y:S04]  /*0240*/  LDC R5, c[0x0][0x388] ;  /* 0x0000e200ff057b82 */ /* 0x000e280000000800 */
[----:B------:R-:W3:Y:S01]  /*0250*/  LDG.E R8, desc[UR8][R8.64] ;  /* 0x0000000808087981 */ /* 0x000ee2000c1e1900 */
[----:B------:R-:W-:Y:S01]  /*0260*/  HFMA2 R3, -RZ, RZ, 0, 3.814697265625e-06 ;  /* 0x00000040ff037431 */ /* 0x000fe200000001ff */
[----:B------:R-:W-:Y:S02]  /*0270*/  UMOV UR6, 0x400 ;  /* 0x0000040000067882 */ /* 0x000fe40000000000 */
[----:B------:R-:W1:Y:S01]  /*0280*/  S2UR UR7, SR_CgaCtaId ;  /* 0x00000000000779c3 */ /* 0x000e620000008800 */
[----:B0-----:R-:W-:Y:S01]  /*0290*/  IMAD R2, R5, UR4, R20 ;  /* 0x0000000405027c24 */ /* 0x001fe2000f8e0214 */
[----:B------:R-:W-:-:S04]  /*02a0*/  UIADD3 UR4, UPT, UPT, UR4, 0x8, URZ ;  /* 0x0000000804047890 */ /* 0x000fc8000fffe0ff */
[----:B--2---:R-:W-:Y:S02]  /*02b0*/  UISETP.GE.AND UP0, UPT, UR4, UR10, UPT ;  /* 0x0000000a0400728c */ /* 0x004fe4000bf06270 */
[----:B-1----:R-:W-:Y:S01]  /*02c0*/  ULEA UR6, UR7, UR6, 0x18 ;  /* 0x0000000607067291 */ /* 0x002fe2000f8ec0ff */
[----:B---3--:R0:W-:Y:S01]  /*02d0*/  STS [R7], R8 ;  /* 0x0000000807007388 */ /* 0x0081e20000000800 */
[----:B------:R-:W-:Y:S10]  /*02e0*/  BAR.SYNC.DEFER_BLOCKING 0x0 ;  /* 0x0000000000007b1d */ /* 0x000ff40000010000 */
.L_x_1:
[----:B0-----:R-:W0:Y:S01]  /*02f0*/  LDC.64 R8, c[0x0][0x380] ;  /* 0x0000e000ff087b82 */ /* 0x001e220000000a00 */
[----:B------:R-:W-:Y:S04]  /*0300*/  LDS.128 R12, [R3+UR6+-0x30] ;  /* 0xffffd006030c7984 */ /* 0x000fe80008000c00 */
[----:B------:R-:W-:Y:S01]  /*0310*/  LDS.128 R16, [R3+UR6+-0x10] ;  /* 0xfffff00603107984 */ /* 0x000fe20008000c00 */
[----:B0-----:R-:W-:-:S05]  /*0320*/  IMAD.WIDE R8, R2, 0x4, R8 ;  /* 0x0000000402087825 */ /* 0x001fca00078e0208 */
[----:B------:R0:W2:Y:S02]  /*0330*/  LDG.E R25, desc[UR8][R8.64] ;  /* 0x0000000808197981 */ /* 0x0000a4000c1e1900 */
[----:B0-----:R-:W-:-:S05]  /*0340*/  IMAD.WIDE R8, R5, 0x4, R8 ;  /* 0x0000000405087825 */ /* 0x001fca00078e0208 */
[----:B------:R0:W3:Y:S01]  /*0350*/  LDG.E R6, desc[UR8][R8.64] ;  /* 0x0000000808067981 */ /* 0x0000e2000c1e1900 */
[----:B------:R-:W-:-:S03]  /*0360*/  LEA R2, R5, R2, 0x1 ;  /* 0x0000000205027211 */ /* 0x000fc600078e08ff */
[----:B0-----:R-:W2:Y:S02]  /*0370*/  LDS.128 R8, [R3+UR6+-0x40] ;  /* 0xffffc00603087984 */ /* 0x001ea40008000c00 */
[C---:B--2---:R-:W-:Y:S01]  /*0380*/  FFMA R28, R25.reuse, R8, R28 ;  /* 0x00000008191c7223 */ /* 0x044fe2000000001c */
[C---:B------:R-:W-:Y:S01]  /*0390*/  FFMA R32, R25.reuse, R9, R32 ;  /* 0x0000000919207223 */ /* 0x040fe20000000020 */
[C---:B------:R-:W-:Y:S01]  /*03a0*/  FFMA R35, R25.reuse, R10, R35 ;  /* 0x0000000a19237223 */ /* 0x040fe20000000023 */
[C---:B------:R-:W-:Y:S01]  /*03b0*/  FFMA R24, R25.reuse, R11, R24 ;  /* 0x0000000b19187223 */ /* 0x040fe20000000018 */
[C---:B------:R-:W-:Y:S01]  /*03c0*/  FFMA R27, R25.reuse, R12, R27 ;  /* 0x0000000c191b7223 */ /* 0x040fe2000000001b */
[C---:B------:R-:W-:Y:S01]  /*03d0*/  FFMA R31, R25.reuse, R13, R31 ;  /* 0x0000000d191f7223 */ /* 0x040fe2000000001f */
[C---:B------:R-:W-:Y:S01]  /*03e0*/  FFMA R21, R25.reuse, R14, R21 ;  /* 0x0000000e19157223 */ /* 0x040fe20000000015 */
[C---:B------:R-:W-:Y:S01]  /*03f0*/  FFMA R22, R25.reuse, R15, R22 ;  /* 0x0000000f19167223 */ /* 0x040fe20000000016 */
[----:B------:R-:W0:Y:S01]  /*0400*/  LDS.128 R8, [R3+UR6+-0x20] ;  /* 0xffffe00603087984 */ /* 0x000e220008000c00 */
[C---:B------:R-:W-:Y:S01]  /*0410*/  FFMA R29, R25.reuse, R16, R29 ;  /* 0x00000010191d7223 */ /* 0x040fe2000000001d */
[C---:B------:R-:W-:Y:S01]  /*0420*/  FFMA R33, R25.reuse, R17, R33 ;  /* 0x0000001119217223 */ /* 0x040fe20000000021 */
[C---:B------:R-:W-:Y:S01]  /*0430*/  FFMA R36, R25.reuse, R18, R36 ;  /* 0x0000001219247223 */ /* 0x040fe20000000024 */
[----:B------:R-:W3:Y:S01]  /*0440*/  LDS.128 R12, [R3+UR6] ;  /* 0x00000006030c7984 */ /* 0x000ee20008000c00 */
[----:B------:R-:W-:-:S03]  /*0450*/  FFMA R23, R25, R19, R23 ;  /* 0x0000001319177223 */ /* 0x000fc60000000017 */
[----:B------:R-:W1:Y:S01]  /*0460*/  LDS.128 R16, [R3+UR6+0x20] ;  /* 0x0000200603107984 */ /* 0x000e620008000c00 */
[C---:B0-----:R-:W-:Y:S01]  /*0470*/  FFMA R26, R25.reuse, R8, R26 ;  /* 0x00000008191a7223 */ /* 0x041fe2000000001a */
[C---:B------:R-:W-:Y:S01]  /*0480*/  FFMA R30, R25.reuse, R9, R30 ;  /* 0x00000009191e7223 */ /* 0x040fe2000000001e */
[C---:B------:R-:W-:Y:S01]  /*0490*/  FFMA R34, R25.reuse, R10, R34 ;  /* 0x0000000a19227223 */ /* 0x040fe20000000022 */
[----:B------:R-:W-:Y:S01]  /*04a0*/  FFMA R37, R25, R11, R37 ;  /* 0x0000000b19257223 */ /* 0x000fe20000000025 */
[C---:B---3--:R-:W-:Y:S01]  /*04b0*/  FFMA R28, R6.reuse, R12, R28 ;  /* 0x0000000c061c7223 */ /* 0x048fe2000000001c */
[C---:B------:R-:W-:Y:S01]  /*04c0*/  FFMA R32, R6.reuse, R13, R32 ;  /* 0x0000000d06207223 */ /* 0x040fe20000000020 */
[C---:B------:R-:W-:Y:S01]  /*04d0*/  FFMA R35, R6.reuse, R14, R35 ;  /* 0x0000000e06237223 */ /* 0x040fe20000000023 */
[C---:B------:R-:W-:Y:S01]  /*04e0*/  FFMA R24, R6.reuse, R15, R24 ;  /* 0x0000000f06187223 */ /* 0x040fe20000000018 */
[----:B------:R-:W0:Y:S01]  /*04f0*/  LDS.128 R8, [R3+UR6+0x10] ;  /* 0x0000100603087984 */ /* 0x000e220008000c00 */
[C---:B-1----:R-:W-:Y:S01]  /*0500*/  FFMA R26, R6.reuse, R16, R26 ;  /* 0x00000010061a7223 */ /* 0x042fe2000000001a */
[C---:B------:R-:W-:Y:S01]  /*0510*/  FFMA R30, R6.reuse, R17, R30 ;  /* 0x00000011061e7223 */ /* 0x040fe2000000001e */
[C---:B------:R-:W-:Y:S01]  /*0520*/  FFMA R34, R6.reuse, R18, R34 ;  /* 0x0000001206227223 */ /* 0x040fe20000000022 */
[----:B------:R1:W2:Y:S01]  /*0530*/  LDS.128 R12, [R3+UR6+0x30] ;  /* 0x00003006030c7984 */ /* 0x0002a20008000c00 */
[----:B------:R-:W-:Y:S01]  /*0540*/  FFMA R37, R6, R19, R37 ;  /* 0x0000001306257223 */ /* 0x000fe20000000025 */
[----:B-1----:R-:W-:-:S04]  /*0550*/  IADD3 R3, PT, PT, R3, 0x80, RZ ;  /* 0x0000008003037810 */ /* 0x002fc80007ffe0ff */
[----:B------:R-:W-:Y:S01]  /*0560*/  ISETP.NE.AND P0, PT, R3, 0x240, PT ;  /* 0x000002400300780c */ /* 0x000fe20003f05270 */
[C---:B0-----:R-:W-:Y:S01]  /*0570*/  FFMA R27, R6.reuse, R8, R27 ;  /* 0x00000008061b7223 */ /* 0x041fe2000000001b */
[C---:B------:R-:W-:Y:S01]  /*0580*/  FFMA R31, R6.reuse, R9, R31 ;  /* 0x00000009061f7223 */ /* 0x040fe2000000001f */
[C---:B------:R-:W-:Y:S01]  /*0590*/  FFMA R21, R6.reuse, R10, R21 ;  /* 0x0000000a06157223 */ /* 0x040fe20000000015 */
[C---:B------:R-:W-:Y:S01]  /*05a0*/  FFMA R22, R6.reuse, R11, R22 ;  /* 0x0000000b06167223 */ /* 0x040fe20000000016 */
[C---:B--2---:R-:W-:Y:S01]  /*05b0*/  FFMA R29, R6.reuse, R12, R29 ;  /* 0x0000000c061d7223 */ /* 0x044fe2000000001d */
[C---:B------:R-:W-:Y:S01]  /*05c0*/  FFMA R33, R6.reuse, R13, R33 ;  /* 0x0000000d06217223 */ /* 0x040fe20000000021 */
[C---:B------:R-:W-:Y:S01]  /*05d0*/  FFMA R36, R6.reuse, R14, R36 ;  /* 0x0000000e06247223 */ /* 0x040fe20000000024 */
[----:B------:R-:W-:-:S05]  /*05e0*/  FFMA R23, R6, R15, R23 ;  /* 0x0000000f06177223 */ /* 0x000fca0000000017 */
[----:B------:R-:W-:Y:S05]  /*05f0*/  @P0 BRA `(.L_x_1) ;  /* 0xfffffffc003c0947 */ /* 0x000fea000383ffff */
[----:B------:R-:W-:Y:S06]  /*0600*/  BAR.SYNC.DEFER_BLOCKING 0x0 ;  /* 0x0000000000007b1d */ /* 0x000fec0000010000 */
[----:B------:R-:W-:Y:S05]  /*0610*/  BRA.U !UP0, `(.L_x_2) ;  /* 0xfffffff908f07547 */ /* 0x000fea000b83ffff */
.L_x_0:
[----:B------:R-:W0:Y:S08]  /*0620*/  LDC R7, c[0x0][0x3a8] ;  /* 0x0000ea00ff077b82 */ /* 0x000e300000000800 */
[----:B------:R-:W1:Y:S01]  /*0630*/  LDC.64 R2, c[0x0][0x3a0] ;  /* 0x0000e800ff027b82 */ /* 0x000e620000000a00 */
[----:B0-----:R-:W-:Y:S01]  /*0640*/  IMAD R5, R7, UR5, R20 ;  /* 0x0000000507057c24 */ /* 0x001fe2000f8e0214 */
[----:B------:R-:W0:Y:S03]  /*0650*/  LDCU.64 UR4, c[0x0][0x3b0] ;  /* 0x00007600ff0477ac */ /* 0x000e260008000a00 */
[----:B-1----:R-:W-:-:S05]  /*0660*/  IMAD.WIDE R2, R5, 0x4, R2 ;  /* 0x0000000405027825 */ /* 0x002fca00078e0202 */
[----:B------:R-:W2:Y:S01]  /*0670*/  LDG.E R0, desc[UR8][R2.64] ;  /* 0x0000000802007981 */ /* 0x000ea2000c1e1900 */
[----:B0-----:R-:W-:-:S04]  /*0680*/  FMUL R5, R28, UR4 ;  /* 0x000000041c057c20 */ /* 0x001fc80008400000 */
[----:B--2---:R-:W-:Y:S01]  /*0690*/  FFMA R13, R0, UR5, R5 ;  /* 0x00000005000d7c23 */ /* 0x004fe20008000005 */
[----:B------:R-:W-:-:S04]  /*06a0*/  IMAD.WIDE R4, R7, 0x4, R2 ;  /* 0x0000000407047825 */ /* 0x000fc800078e0202 */
[----:B------:R0:W-:Y:S04]  /*06b0*/  STG.E desc[UR8][R2.64], R13 ;  /* 0x0000000d02007986 */ /* 0x0001e8000c101908 */
[----:B------:R-:W2:Y:S01]  /*06c0*/  LDG.E R0, desc[UR8][R4.64] ;  /* 0x0000000804007981 */ /* 0x000ea2000c1e1900 */
[----:B------:R-:W-:-:S04]  /*06d0*/  FMUL R9, R32, UR4 ;  /* 0x0000000420097c20 */ /* 0x000fc80008400000 */
[----:B--2---:R-:W-:Y:S01]  /*06e0*/  FFMA R15, R0, UR5, R9 ;  /* 0x00000005000f7c23 */ /* 0x004fe20008000009 */
[----:B------:R-:W-:-:S04]  /*06f0*/  IMAD.WIDE R8, R7, 0x4, R4 ;  /* 0x0000000407087825 */ /* 0x000fc800078e0204 */
[----:B------:R1:W-:Y:S04]  /*0700*/  STG.E desc[UR8][R4.64], R15 ;  /* 0x0000000f04007986 */ /* 0x0003e8000c101908 */
[----:B------:R-:W2:Y:S01]  /*0710*/  LDG.E R0, desc[UR8][R8.64] ;  /* 0x0000000808007981 */ /* 0x000ea2000c1e1900 */
[----:B------:R-:W-:Y:S01]  /*0720*/  FMUL R35, R35, UR4 ;  /* 0x0000000423237c20 */ /* 0x000fe20008400000 */
[----:B------:R-:W-:-:S04]  /*0730*/  IMAD.WIDE R10, R7, 0x4, R8 ;  /* 0x00000004070a7825 */ /* 0x000fc800078e0208 */
[----:B--2---:R-:W-:-:S05]  /*0740*/  FFMA R35, R0, UR5, R35 ;  /* 0x0000000500237c23 */ /* 0x004fca0008000023 */
[----:B------:R2:W-:Y:S04]  /*0750*/  STG.E desc[UR8][R8.64], R35 ;  /* 0x0000002308007986 */ /* 0x0005e8000c101908 */
[----:B------:R-:W3:Y:S01]  /*0760*/  LDG.E R0, desc[UR8][R10.64] ;  /* 0x000000080a007981 */ /* 0x000ee2000c1e1900 */
[----:B0-----:R-:W-:-:S04]  /*0770*/  FMUL R3, R24, UR4 ;  /* 0x0000000418037c20 */ /* 0x001fc80008400000 */
[----:B---3--:R-:W-:Y:S01]  /*0780*/  FFMA R13, R0, UR5, R3 ;  /* 0x00000005000d7c23 */ /* 0x008fe20008000003 */
[----:B------:R-:W-:-:S04]  /*0790*/  IMAD.WIDE R2, R7, 0x4, R10 ;  /* 0x0000000407027825 */ /* 0x000fc800078e020a */
[----:B------:R0:W-:Y:S04]  /*07a0*/  STG.E desc[UR8][R10.64], R13 ;  /* 0x0000000d0a007986 */ /* 0x0001e8000c101908 */
[----:B------:R-:W3:Y:S01]  /*07b0*/  LDG.E R0, desc[UR8][R2.64] ;  /* 0x0000000802007981 */ /* 0x000ee2000c1e1900 */
[----:B------:R-:W-:Y:S01]  /*07c0*/  FMUL R27, R27, UR4 ;  /* 0x000000041b1b7c20 */ /* 0x000fe20008400000 */
[----:B-1----:R-:W-:-:S04]  /*07d0*/  IMAD.WIDE R4, R7, 0x4, R2 ;  /* 0x0000000407047825 */ /* 0x002fc800078e0202 */
[----:B---3--:R-:W-:-:S05]  /*07e0*/  FFMA R27, R0, UR5, R27 ;  /* 0x00000005001b7c23 */ /* 0x008fca000800001b */
[----:B------:R1:W-:Y:S04]  /*07f0*/  STG.E desc[UR8][R2.64], R27 ;  /* 0x0000001b02007986 */ /* 0x0003e8000c101908 */
[----:B------:R-:W3:Y:S01]  /*0800*/  LDG.E R0, desc[UR8][R4.64] ;  /* 0x0000000804007981 */ /* 0x000ee2000c1e1900 */
[----:B------:R-:W-:Y:S01]  /*0810*/  FMUL R31, R31, UR4 ;  /* 0x000000041f1f7c20 */ /* 0x000fe20008400000 */
[----:B--2---:R-:W-:-:S04]  /*0820*/  IMAD.WIDE R8, R7, 0x4, R4 ;  /* 0x0000000407087825 */ /* 0x004fc800078e0204 */
[----:B---3--:R-:W-:-:S05]  /*0830*/  FFMA R31, R0, UR5, R31 ;  /* 0x00000005001f7c23 */ /* 0x008fca000800001f */
[----:B------:R2:W-:Y:S04]  /*0840*/  STG.E desc[UR8][R4.64], R31 ;  /* 0x0000001f04007986 */ /* 0x0005e8000c101908 */
[----:B------:R-:W3:Y:S01]  /*0850*/  LDG.E R0, desc[UR8][R8.64] ;  /* 0x0000000808007981 */ /* 0x000ee2000c1e1900 */
[----:B------:R-:W-:Y:S01]  /*0860*/  FMUL R21, R21, UR4 ;  /* 0x0000000415157c20 */ /* 0x000fe20008400000 */
[----:B0-----:R-:W-:-:S04]  /*0870*/  IMAD.WIDE R10, R7, 0x4, R8 ;  /* 0x00000004070a7825 */ /* 0x001fc800078e0208 */
[----:B---3--:R-:W-:-:S05]  /*0880*/  FFMA R21, R0, UR5, R21 ;  /* 0x0000000500157c23 */ /* 0x008fca0008000015 */
[----:B------:R0:W-:Y:S04]  /*0890*/  STG.E desc[UR8][R8.64], R21 ;  /* 0x0000001508007986 */ /* 0x0001e8000c101908 */
[----:B------:R-:W3:Y:S01]  /*08a0*/  LDG.E R0, desc[UR8][R10.64] ;  /* 0x000000080a007981 */ /* 0x000ee2000c1e1900 */
[----:B-1----:R-:W-:-:S04]  /*08b0*/  FMUL R3, R22, UR4 ;  /* 0x0000000416037c20 */ /* 0x002fc80008400000 */
[----:B---3--:R-:W-:Y:S01]  /*08c0*/  FFMA R13, R0, UR5, R3 ;  /* 0x00000005000d7c23 */ /* 0x008fe20008000003 */
[----:B------:R-:W-:-:S04]  /*08d0*/  IMAD.WIDE R2, R7, 0x4, R10 ;  /* 0x0000000407027825 */ /* 0x000fc800078e020a */
[----:B------:R1:W-:Y:S04]  /*08e0*/  STG.E desc[UR8][R10.64], R13 ;  /* 0x0000000d0a007986 */ /* 0x0003e8000c101908 */
[----:B------:R-:W3:Y:S01]  /*08f0*/  LDG.E R0, desc[UR8][R2.64] ;  /* 0x0000000802007981 */ /* 0x000ee2000c1e1900 */
[----:B--2---:R-:W-:-:S04]  /*0900*/  FMUL R5, R26, UR4 ;  /* 0x000000041a057c20 */ /* 0x004fc80008400000 */
[----:B---3--:R-:W-:Y:S01]  /*0910*/  FFMA R15, R0, UR5, R5 ;  /* 0x00000005000f7c23 */ /* 0x008fe20008000005 */
[----:B------:R-:W-:-:S04]  /*0920*/  IMAD.WIDE R4, R7, 0x4, R2 ;  /* 0x0000000407047825 */ /* 0x000fc800078e0202 */
[----:B------:R2:W-:Y:S04]  /*0930*/  STG.E desc[UR8][R2.64], R15 ;  /* 0x0000000f02007986 */ /* 0x0005e8000c101908 */
[----:B------:R-:W3:Y:S01]  /*0940*/  LDG.E R0, desc[UR8][R4.64] ;  /* 0x0000000804007981 */ /* 0x000ee2000c1e1900 */
[----:B0-----:R-:W-:-:S04]  /*0950*/  FMUL R9, R30, UR4 ;  /* 0x000000041e097c20 */ /* 0x001fc80008400000 */
[----:B---3--:R-:W-:Y:S01]  /*0960*/  FFMA R17, R0, UR5, R9 ;  /* 0x0000000500117c23 */ /* 0x008fe20008000009 */
[----:B------:R-:W-:-:S04]  /*0970*/  IMAD.WIDE R8, R7, 0x4, R4 ;  /* 0x0000000407087825 */ /* 0x000fc800078e0204 */
[----:B------:R0:W-:Y:S04]  /*0980*/  STG.E desc[UR8][R4.64], R17 ;  /* 0x0000001104007986 */ /* 0x0001e8000c101908 */
[----:B------:R-:W3:Y:S01]  /*0990*/  LDG.E R0, desc[UR8][R8.64] ;  /* 0x0000000808007981 */ /* 0x000ee2000c1e1900 */
[----:B-1----:R-:W-:-:S04]  /*09a0*/  FMUL R11, R34, UR4 ;  /* 0x00000004220b7c20 */ /* 0x002fc80008400000 */
[----:B---3--:R-:W-:Y:S01]  /*09b0*/  FFMA R13, R0, UR5, R11 ;  /* 0x00000005000d7c23 */ /* 0x008fe2000800000b */
[----:B------:R-:W-:-:S04]  /*09c0*/  IMAD.WIDE R10, R7, 0x4, R8 ;  /* 0x00000004070a7825 */ /* 0x000fc800078e0208 */
        /* <DEDUP_REMOVED lines=10> */
[----:B------:R-:W-:Y:S04]  /*0a70*/  STG.E desc[UR8][R2.64], R29 ;  /* 0x0000001d02007986 */ /* 0x000fe8000c101908 */
[----:B------:R-:W3:Y:S01]  /*0a80*/  LDG.E R0, desc[UR8][R4.64] ;  /* 0x0000000804007981 */ /* 0x000ee2000c1e1900 */
[----:B------:R-:W-:Y:S01]  /*0a90*/  FMUL R33, R33, UR4 ;  /* 0x0000000421217c20 */ /* 0x000fe20008400000 */
[----:B-1----:R-:W-:-:S04]  /*0aa0*/  IMAD.WIDE R8, R7, 0x4, R4 ;  /* 0x0000000407087825 */ /* 0x002fc800078e0204 */
[----:B---3--:R-:W-:-:S05]  /*0ab0*/  FFMA R33, R0, UR5, R33 ;  /* 0x0000000500217c23 */ /* 0x008fca0008000021 */
[----:B------:R-:W-:Y:S04]  /*0ac0*/  STG.E desc[UR8][R4.64], R33 ;  /* 0x0000002104007986 */ /* 0x000fe8000c101908 */
[----:B------:R-:W3:Y:S01]  /*0ad0*/  LDG.E R0, desc[UR8][R8.64] ;  /* 0x0000000808007981 */ /* 0x000ee2000c1e1900 */
[----:B--2---:R-:W-:Y:S01]  /*0ae0*/  FMUL R11, R36, UR4 ;  /* 0x00000004240b7c20 */ /* 0x004fe20008400000 */
[----:B------:R-:W-:-:S04]  /*0af0*/  IMAD.WIDE R6, R7, 0x4, R8 ;  /* 0x0000000407067825 */ /* 0x000fc800078e0208 */
[----:B---3--:R-:W-:-:S05]  /*0b00*/  FFMA R11, R0, UR5, R11 ;  /* 0x00000005000b7c23 */ /* 0x008fca000800000b */
[----:B------:R-:W-:Y:S04]  /*0b10*/  STG.E desc[UR8][R8.64], R11 ;  /* 0x0000000b08007986 */ /* 0x000fe8000c101908 */
[----:B------:R-:W2:Y:S01]  /*0b20*/  LDG.E R0, desc[UR8][R6.64] ;  /* 0x0000000806007981 */ /* 0x000ea2000c1e1900 */
[----:B------:R-:W-:-:S04]  /*0b30*/  FMUL R23, R23, UR4 ;  /* 0x0000000417177c20 */ /* 0x000fc80008400000 */
[----:B--2---:R-:W-:-:S05]  /*0b40*/  FFMA R23, R0, UR5, R23 ;  /* 0x0000000500177c23 */ /* 0x004fca0008000017 */
[----:B------:R-:W-:Y:S01]  /*0b50*/  STG.E desc[UR8][R6.64], R23 ;  /* 0x0000001706007986 */ /* 0x000fe2000c101908 */
[----:B------:R-:W-:Y:S05]  /*0b60*/  EXIT ;  /* 0x000000000000794d */ /* 0x000fea0003800000 */
.L_x_3:
[----:B------:R-:W-:-:S00]  /*0b70*/  BRA `(.L_x_3) ;  /* 0xfffffffc00fc7947 */ /* 0x000fc0000383ffff */
[----:B------:R-:W-:-:S00]  /*0b80*/  NOP ;  /* 0x0000000000007918 */ /* 0x000fc00000000000 */
[----:B------:R-:W-:-:S00]  /*0b90*/  NOP ;  /* 0x0000000000007918 */ /* 0x000fc00000000000 */
[----:B------:R-:W-:-:S00]  /*0ba0*/  NOP ;  /* 0x0000000000007918 */ /* 0x000fc00000000000 */
[----:B------:R-:W-:-:S00]  /*0bb0*/  NOP ;  /* 0x0000000000007918 */ /* 0x000fc00000000000 */
[----:B------:R-:W-:-:S00]  /*0bc0*/  NOP ;  /* 0x0000000000007918 */ /* 0x000fc00000000000 */
[----:B------:R-:W-:-:S00]  /*0bd0*/  NOP ;  /* 0x0000000000007918 */ /* 0x000fc00000000000 */
[----:B------:R-:W-:-:S00]  /*0be0*/  NOP ;  /* 0x0000000000007918 */ /* 0x000fc00000000000 */
[----:B------:R-:W-:-:S00]  /*0bf0*/  NOP ;  /* 0x0000000000007918 */ /* 0x000fc00000000000 */
.L_x_4:


//--------------------- .nv.shared._Z12sgemm_kernelPKfiS0_iPfiiff --------------------------
	.section	.nv.shared._Z12sgemm_kernelPKfiS0_iPfiiff,"aw",@nobits
	.sectionflags	@""
	.align	4
.nv.shared._Z12sgemm_kernelPKfiS0_iPfiiff:
	.zero		1536


//--------------------- .nv.shared.reserved.0     --------------------------
	.section	.nv.shared.reserved.0,"aw",@nobits
	.weak		__nv_reservedSMEM_offset_0_alias
	.size		__nv_reservedSMEM_offset_0_alias, 0, 64
	.other		__nv_reservedSMEM_offset_0_alias,@"STO_CUDA_RESERVED_SHARED STV_DEFAULT"
__nv_reservedSMEM_offset_0_alias:
	.zero		0
	.zero		64


//--------------------- .nv.constant0._Z12sgemm_kernelPKfiS0_iPfiiff --------------------------
	.section	.nv.constant0._Z12sgemm_kernelPKfiS0_iPfiiff,"a",@progbits
	.sectionflags	@""
	.align	4
.nv.constant0._Z12sgemm_kernelPKfiS0_iPfiiff:
	.zero		952


//--------------------- SYMBOLS --------------------------

	.type		.nv.reservedSmem.offset0,@object
	.size		.nv.reservedSmem.offset0,0x4
	.type		.nv.reservedSmem.cap,@object
	.size		.nv.reservedSmem.cap,0x4
